//
// Generated by NVIDIA NVVM Compiler
//
// Compiler Build ID: CL-36424714
// Cuda compilation tools, release 13.0, V13.0.88
// Based on NVVM 20.0.0
//

.version 9.0
.target sm_100
.address_size 64

	// .globl	_Z3MaxPiS_i
// _ZZ3MaxPiS_iE3s_a has been demoted
// _ZZ3MinPiS_iE3s_a has been demoted

.visible .entry _Z3MaxPiS_i(
	.param .u64 .ptr .align 1 _Z3MaxPiS_i_param_0,
	.param .u64 .ptr .align 1 _Z3MaxPiS_i_param_1,
	.param .u32 _Z3MaxPiS_i_param_2
)
{
	.reg .pred 	%p<33>;
	.reg .b32 	%r<61>;
	.reg .b64 	%rd<9>;
	// demoted variable
	.shared .align 4 .b8 _ZZ3MaxPiS_iE3s_a[4096];
	ld.param.u64 	%rd1, [_Z3MaxPiS_i_param_0];
	ld.param.u64 	%rd2, [_Z3MaxPiS_i_param_1];
	ld.param.u32 	%r5, [_Z3MaxPiS_i_param_2];
	mov.u32 	%r1, %ctaid.x;
	mov.u32 	%r6, %ntid.x;
	mov.u32 	%r2, %tid.x;
	mad.lo.s32 	%r3, %r1, %r6, %r2;
	setp.ge.s32 	%p1, %r3, %r5;
	shl.b32 	%r7, %r2, 2;
	mov.u32 	%r8, _ZZ3MaxPiS_iE3s_a;
	add.s32 	%r4, %r8, %r7;
	@%p1 bra 	$L__BB0_2;
	cvta.to.global.u64 	%rd3, %rd2;
	mul.wide.s32 	%rd4, %r3, 4;
	add.s64 	%rd5, %rd3, %rd4;
	ld.global.u32 	%r9, [%rd5];
	st.shared.u32 	[%r4], %r9;
$L__BB0_2:
	bar.sync 	0;
	bar.sync 	0;
	add.s32 	%r10, %r3, 512;
	max.s32 	%r11, %r3, %r10;
	setp.ge.s32 	%p2, %r11, %r5;
	setp.gt.u32 	%p3, %r2, 511;
	or.pred  	%p4, %p3, %p2;
	@%p4 bra 	$L__BB0_4;
	ld.shared.u32 	%r12, [%r4];
	ld.shared.u32 	%r13, [%r4+2048];
	max.s32 	%r14, %r12, %r13;
	st.shared.u32 	[%r4], %r14;
$L__BB0_4:
	bar.sync 	0;
	add.s32 	%r15, %r3, 256;
	setp.gt.u32 	%p5, %r2, 255;
	max.s32 	%r16, %r15, %r3;
	setp.ge.s32 	%p6, %r16, %r5;
	or.pred  	%p7, %p6, %p5;
	@%p7 bra 	$L__BB0_6;
	ld.shared.u32 	%r17, [%r4];
	ld.shared.u32 	%r18, [%r4+1024];
	max.s32 	%r19, %r17, %r18;
	st.shared.u32 	[%r4], %r19;
$L__BB0_6:
	bar.sync 	0;
	add.s32 	%r20, %r3, 128;
	setp.gt.u32 	%p8, %r2, 127;
	max.s32 	%r21, %r20, %r3;
	setp.ge.s32 	%p9, %r21, %r5;
	or.pred  	%p10, %p9, %p8;
	@%p10 bra 	$L__BB0_8;
	ld.shared.u32 	%r22, [%r4];
	ld.shared.u32 	%r23, [%r4+512];
	max.s32 	%r24, %r22, %r23;
	st.shared.u32 	[%r4], %r24;
$L__BB0_8:
	bar.sync 	0;
	add.s32 	%r25, %r3, 64;
	setp.gt.u32 	%p11, %r2, 63;
	max.s32 	%r26, %r25, %r3;
	setp.ge.s32 	%p12, %r26, %r5;
	or.pred  	%p13, %p12, %p11;
	@%p13 bra 	$L__BB0_10;
	ld.shared.u32 	%r27, [%r4];
	ld.shared.u32 	%r28, [%r4+256];
	max.s32 	%r29, %r27, %r28;
	st.shared.u32 	[%r4], %r29;
$L__BB0_10:
	bar.sync 	0;
	add.s32 	%r30, %r3, 32;
	setp.gt.u32 	%p14, %r2, 31;
	max.s32 	%r31, %r30, %r3;
	setp.ge.s32 	%p15, %r31, %r5;
	or.pred  	%p16, %p15, %p14;
	@%p16 bra 	$L__BB0_12;
	ld.shared.u32 	%r32, [%r4];
	ld.shared.u32 	%r33, [%r4+128];
	max.s32 	%r34, %r32, %r33;
	st.shared.u32 	[%r4], %r34;
$L__BB0_12:
	bar.sync 	0;
	add.s32 	%r35, %r3, 16;
	setp.gt.u32 	%p17, %r2, 15;
	max.s32 	%r36, %r35, %r3;
	setp.ge.s32 	%p18, %r36, %r5;
	or.pred  	%p19, %p18, %p17;
	@%p19 bra 	$L__BB0_14;
	ld.shared.u32 	%r37, [%r4];
	ld.shared.u32 	%r38, [%r4+64];
	max.s32 	%r39, %r37, %r38;
	st.shared.u32 	[%r4], %r39;
$L__BB0_14:
	bar.sync 	0;
	add.s32 	%r40, %r3, 8;
	setp.gt.u32 	%p20, %r2, 7;
	max.s32 	%r41, %r40, %r3;
	setp.ge.s32 	%p21, %r41, %r5;
	or.pred  	%p22, %p21, %p20;
	@%p22 bra 	$L__BB0_16;
	ld.shared.u32 	%r42, [%r4];
	ld.shared.u32 	%r43, [%r4+32];
	max.s32 	%r44, %r42, %r43;
	st.shared.u32 	[%r4], %r44;
$L__BB0_16:
	bar.sync 	0;
	add.s32 	%r45, %r3, 4;
	setp.gt.u32 	%p23, %r2, 3;
	max.s32 	%r46, %r45, %r3;
	setp.ge.s32 	%p24, %r46, %r5;
	or.pred  	%p25, %p24, %p23;
	@%p25 bra 	$L__BB0_18;
	ld.shared.u32 	%r47, [%r4];
	ld.shared.u32 	%r48, [%r4+16];
	max.s32 	%r49, %r47, %r48;
	st.shared.u32 	[%r4], %r49;
$L__BB0_18:
	bar.sync 	0;
	add.s32 	%r50, %r3, 2;
	setp.gt.u32 	%p26, %r2, 1;
	max.s32 	%r51, %r50, %r3;
	setp.ge.s32 	%p27, %r51, %r5;
	or.pred  	%p28, %p27, %p26;
	@%p28 bra 	$L__BB0_20;
	ld.shared.u32 	%r52, [%r4];
	ld.shared.u32 	%r53, [%r4+8];
	max.s32 	%r54, %r52, %r53;
	st.shared.u32 	[%r4], %r54;
$L__BB0_20:
	bar.sync 	0;
	add.s32 	%r55, %r3, 1;
	max.s32 	%r56, %r3, %r55;
	setp.ge.s32 	%p29, %r56, %r5;
	setp.ne.s32 	%p30, %r2, 0;
	or.pred  	%p31, %p30, %p29;
	@%p31 bra 	$L__BB0_22;
	ld.shared.u32 	%r57, [%r4];
	ld.shared.u32 	%r58, [_ZZ3MaxPiS_iE3s_a+4];
	max.s32 	%r59, %r57, %r58;
	st.shared.u32 	[%r4], %r59;
$L__BB0_22:
	setp.ne.s32 	%p32, %r2, 0;
	bar.sync 	0;
	@%p32 bra 	$L__BB0_24;
	ld.shared.u32 	%r60, [_ZZ3MaxPiS_iE3s_a];
	cvta.to.global.u64 	%rd6, %rd1;
	mul.wide.u32 	%rd7, %r1, 4;
	add.s64 	%rd8, %rd6, %rd7;
	st.global.u32 	[%rd8], %r60;
$L__BB0_24:
	ret;

}
	// .globl	_Z3MinPiS_i
.visible .entry _Z3MinPiS_i(
	.param .u64 .ptr .align 1 _Z3MinPiS_i_param_0,
	.param .u64 .ptr .align 1 _Z3MinPiS_i_param_1,
	.param .u32 _Z3MinPiS_i_param_2
)
{
	.reg .pred 	%p<33>;
	.reg .b32 	%r<61>;
	.reg .b64 	%rd<9>;
	// demoted variable
	.shared .align 4 .b8 _ZZ3MinPiS_iE3s_a[4096];
	ld.param.u64 	%rd1, [_Z3MinPiS_i_param_0];
	ld.param.u64 	%rd2, [_Z3MinPiS_i_param_1];
	ld.param.u32 	%r5, [_Z3MinPiS_i_param_2];
	mov.u32 	%r1, %ctaid.x;
	mov.u32 	%r6, %ntid.x;
	mov.u32 	%r2, %tid.x;
	mad.lo.s32 	%r3, %r1, %r6, %r2;
	setp.ge.s32 	%p1, %r3, %r5;
	shl.b32 	%r7, %r2, 2;
	mov.u32 	%r8, _ZZ3MinPiS_iE3s_a;
	add.s32 	%r4, %r8, %r7;
	@%p1 bra 	$L__BB1_2;
	cvta.to.global.u64 	%rd3, %rd2;
	mul.wide.s32 	%rd4, %r3, 4;
	add.s64 	%rd5, %rd3, %rd4;
	ld.global.u32 	%r9, [%rd5];
	st.shared.u32 	[%r4], %r9;
$L__BB1_2:
	bar.sync 	0;
	bar.sync 	0;
	add.s32 	%r10, %r3, 512;
	max.s32 	%r11, %r3, %r10;
	setp.ge.s32 	%p2, %r11, %r5;
	setp.gt.u32 	%p3, %r2, 511;
	or.pred  	%p4, %p3, %p2;
	@%p4 bra 	$L__BB1_4;
	ld.shared.u32 	%r12, [%r4];
	ld.shared.u32 	%r13, [%r4+2048];
	min.s32 	%r14, %r12, %r13;
	st.shared.u32 	[%r4], %r14;
$L__BB1_4:
	bar.sync 	0;
	add.s32 	%r15, %r3, 256;
	setp.gt.u32 	%p5, %r2, 255;
	max.s32 	%r16, %r15, %r3;
	setp.ge.s32 	%p6, %r16, %r5;
	or.pred  	%p7, %p6, %p5;
	@%p7 bra 	$L__BB1_6;
	ld.shared.u32 	%r17, [%r4];
	ld.shared.u32 	%r18, [%r4+1024];
	min.s32 	%r19, %r17, %r18;
	st.shared.u32 	[%r4], %r19;
$L__BB1_6:
	bar.sync 	0;
	add.s32 	%r20, %r3, 128;
	setp.gt.u32 	%p8, %r2, 127;
	max.s32 	%r21, %r20, %r3;
	setp.ge.s32 	%p9, %r21, %r5;
	or.pred  	%p10, %p9, %p8;
	@%p10 bra 	$L__BB1_8;
	ld.shared.u32 	%r22, [%r4];
	ld.shared.u32 	%r23, [%r4+512];
	min.s32 	%r24, %r22, %r23;
	st.shared.u32 	[%r4], %r24;
$L__BB1_8:
	bar.sync 	0;
	add.s32 	%r25, %r3, 64;
	setp.gt.u32 	%p11, %r2, 63;
	max.s32 	%r26, %r25, %r3;
	setp.ge.s32 	%p12, %r26, %r5;
	or.pred  	%p13, %p12, %p11;
	@%p13 bra 	$L__BB1_10;
	ld.shared.u32 	%r27, [%r4];
	ld.shared.u32 	%r28, [%r4+256];
	min.s32 	%r29, %r27, %r28;
	st.shared.u32 	[%r4], %r29;
$L__BB1_10:
	bar.sync 	0;
	add.s32 	%r30, %r3, 32;
	setp.gt.u32 	%p14, %r2, 31;
	max.s32 	%r31, %r30, %r3;
	setp.ge.s32 	%p15, %r31, %r5;
	or.pred  	%p16, %p15, %p14;
	@%p16 bra 	$L__BB1_12;
	ld.shared.u32 	%r32, [%r4];
	ld.shared.u32 	%r33, [%r4+128];
	min.s32 	%r34, %r32, %r33;
	st.shared.u32 	[%r4], %r34;
$L__BB1_12:
	bar.sync 	0;
	add.s32 	%r35, %r3, 16;
	setp.gt.u32 	%p17, %r2, 15;
	max.s32 	%r36, %r35, %r3;
	setp.ge.s32 	%p18, %r36, %r5;
	or.pred  	%p19, %p18, %p17;
	@%p19 bra 	$L__BB1_14;
	ld.shared.u32 	%r37, [%r4];
	ld.shared.u32 	%r38, [%r4+64];
	min.s32 	%r39, %r37, %r38;
	st.shared.u32 	[%r4], %r39;
$L__BB1_14:
	bar.sync 	0;
	add.s32 	%r40, %r3, 8;
	setp.gt.u32 	%p20, %r2, 7;
	max.s32 	%r41, %r40, %r3;
	setp.ge.s32 	%p21, %r41, %r5;
	or.pred  	%p22, %p21, %p20;
	@%p22 bra 	$L__BB1_16;
	ld.shared.u32 	%r42, [%r4];
	ld.shared.u32 	%r43, [%r4+32];
	min.s32 	%r44, %r42, %r43;
	st.shared.u32 	[%r4], %r44;
$L__BB1_16:
	bar.sync 	0;
	add.s32 	%r45, %r3, 4;
	setp.gt.u32 	%p23, %r2, 3;
	max.s32 	%r46, %r45, %r3;
	setp.ge.s32 	%p24, %r46, %r5;
	or.pred  	%p25, %p24, %p23;
	@%p25 bra 	$L__BB1_18;
	ld.shared.u32 	%r47, [%r4];
	ld.shared.u32 	%r48, [%r4+16];
	min.s32 	%r49, %r47, %r48;
	st.shared.u32 	[%r4], %r49;
$L__BB1_18:
	bar.sync 	0;
	add.s32 	%r50, %r3, 2;
	setp.gt.u32 	%p26, %r2, 1;
	max.s32 	%r51, %r50, %r3;
	setp.ge.s32 	%p27, %r51, %r5;
	or.pred  	%p28, %p27, %p26;
	@%p28 bra 	$L__BB1_20;
	ld.shared.u32 	%r52, [%r4];
	ld.shared.u32 	%r53, [%r4+8];
	min.s32 	%r54, %r52, %r53;
	st.shared.u32 	[%r4], %r54;
$L__BB1_20:
	bar.sync 	0;
	add.s32 	%r55, %r3, 1;
	max.s32 	%r56, %r3, %r55;
	setp.ge.s32 	%p29, %r56, %r5;
	setp.ne.s32 	%p30, %r2, 0;
	or.pred  	%p31, %p30, %p29;
	@%p31 bra 	$L__BB1_22;
	ld.shared.u32 	%r57, [%r4];
	ld.shared.u32 	%r58, [_ZZ3MinPiS_iE3s_a+4];
	min.s32 	%r59, %r57, %r58;
	st.shared.u32 	[%r4], %r59;
$L__BB1_22:
	setp.ne.s32 	%p32, %r2, 0;
	bar.sync 	0;
	@%p32 bra 	$L__BB1_24;
	ld.shared.u32 	%r60, [_ZZ3MinPiS_iE3s_a];
	cvta.to.global.u64 	%rd6, %rd1;
	mul.wide.u32 	%rd7, %r1, 4;
	add.s64 	%rd8, %rd6, %rd7;
	st.global.u32 	[%rd8], %r60;
$L__BB1_24:
	ret;

}


// ===== COMPILED SASS (sm_100) =====

	.target	sm_100

	.elftype	@"ET_EXEC"


//--------------------- .note.nv.tkinfo           --------------------------
	.section	.note.nv.tkinfo,"",@"SHT_NOTE"
	.sectionflags	@"SHF_NOTE_NV_TKINFO"
	.tkinfo
        /*0018*/ 	.word	0x00000002
        /*0030*/ 	.string	""
        /*0030*/ 	.string	"ptxas"
        /*0030*/ 	.string	"Cuda compilation tools, release 13.0, V13.0.88"
        /*0030*/ 	.string	"Build cuda_13.0.r13.0/compiler.36424714_0"
        /*0030*/ 	.string	"-arch sm_100 -m 64 "



//--------------------- .note.nv.cuinfo           --------------------------
	.section	.note.nv.cuinfo,"",@"SHT_NOTE"
	.sectionflags	@"SHF_NOTE_NV_CUINFO"
        /*0018*/ 	.short	0x0002
        /*001a*/ 	.short	0x0064
        /*001c*/ 	.short	0x0082
	.zero		2


//--------------------- .nv.info                  --------------------------
	.section	.nv.info,"",@"SHT_CUDA_INFO"
	.align	4


	//----- nvinfo : EIATTR_REGCOUNT
	.align		4
        /*0000*/ 	.byte	0x04, 0x2f
        /*0002*/ 	.short	(.L_1 - .L_0)
	.align		4
.L_0:
        /*0004*/ 	.word	index@(_Z3MaxPiS_i)
        /*0008*/ 	.word	0x0000000b


	//----- nvinfo : EIATTR_FRAME_SIZE
	.align		4
.L_1:
        /*000c*/ 	.byte	0x04, 0x11
        /*000e*/ 	.short	(.L_3 - .L_2)
	.align		4
.L_2:
        /*0010*/ 	.word	index@(_Z3MaxPiS_i)
        /*0014*/ 	.word	0x00000000


	//----- nvinfo : EIATTR_REGCOUNT
	.align		4
.L_3:
        /*0018*/ 	.byte	0x04, 0x2f
        /*001a*/ 	.short	(.L_5 - .L_4)
	.align		4
.L_4:
        /*001c*/ 	.word	index@(_Z3MinPiS_i)
        /*0020*/ 	.word	0x0000000b


	//----- nvinfo : EIATTR_FRAME_SIZE
	.align		4
.L_5:
        /*0024*/ 	.byte	0x04, 0x11
        /*0026*/ 	.short	(.L_7 - .L_6)
	.align		4
.L_6:
        /*0028*/ 	.word	index@(_Z3MinPiS_i)
        /*002c*/ 	.word	0x00000000


	//----- nvinfo : EIATTR_MIN_STACK_SIZE
	.align		4
.L_7:
        /*0030*/ 	.byte	0x04, 0x12
        /*0032*/ 	.short	(.L_9 - .L_8)
	.align		4
.L_8:
        /*0034*/ 	.word	index@(_Z3MinPiS_i)
        /*0038*/ 	.word	0x00000000


	//----- nvinfo : EIATTR_MIN_STACK_SIZE
	.align		4
.L_9:
        /*003c*/ 	.byte	0x04, 0x12
        /*003e*/ 	.short	(.L_11 - .L_10)
	.align		4
.L_10:
        /*0040*/ 	.word	index@(_Z3MaxPiS_i)
        /*0044*/ 	.word	0x00000000
.L_11:


//--------------------- .nv.compat                --------------------------
	.section	.nv.compat,"",@"SHT_CUDA_COMPAT_INFO"
	.align	4
        /*0000*/ 	.byte	0x02, 0x09, 0x00, 0x00, 0x02, 0x02, 0x01, 0x00, 0x02, 0x05, 0x05, 0x00, 0x03, 0x07, 0x01, 0x01
        /*0010*/ 	.byte	0x02, 0x03, 0x00, 0x00, 0x02, 0x06, 0x01, 0x00, 0x04, 0x0b, 0x08, 0x00, 0x09, 0x00, 0x00, 0x00
        /*0020*/ 	.byte	0x00, 0x00, 0x00, 0x00


//--------------------- .nv.info._Z3MinPiS_i      --------------------------
	.section	.nv.info._Z3MinPiS_i,"",@"SHT_CUDA_INFO"
	.sectionflags	@""
	.align	4


	//----- nvinfo : EIATTR_CUDA_API_VERSION
	.align		4
        /*0000*/ 	.byte	0x04, 0x37
        /*0002*/ 	.short	(.L_13 - .L_12)
.L_12:
        /*0004*/ 	.word	0x00000082


	//----- nvinfo : EIATTR_KPARAM_INFO
	.align		4
.L_13:
        /*0008*/ 	.byte	0x04, 0x17
        /*000a*/ 	.short	(.L_15 - .L_14)
.L_14:
        /*000c*/ 	.word	0x00000000
        /*0010*/ 	.short	0x0002
        /*0012*/ 	.short	0x0010
        /*0014*/ 	.byte	0x00, 0xf0, 0x11, 0x00


	//----- nvinfo : EIATTR_KPARAM_INFO
	.align		4
.L_15:
        /*0018*/ 	.byte	0x04, 0x17
        /*001a*/ 	.short	(.L_17 - .L_16)
.L_16:
        /*001c*/ 	.word	0x00000000
        /*0020*/ 	.short	0x0001
        /*0022*/ 	.short	0x0008
        /*0024*/ 	.byte	0x00, 0xf5, 0x21, 0x00


	//----- nvinfo : EIATTR_KPARAM_INFO
	.align		4
.L_17:
        /*0028*/ 	.byte	0x04, 0x17
        /*002a*/ 	.short	(.L_19 - .L_18)
.L_18:
        /*002c*/ 	.word	0x00000000
        /*0030*/ 	.short	0x0000
        /*0032*/ 	.short	0x0000
        /*0034*/ 	.byte	0x00, 0xf5, 0x21, 0x00


	//----- nvinfo : EIATTR_SPARSE_MMA_MASK
	.align		4
.L_19:
        /*0038*/ 	.byte	0x03, 0x50
        /*003a*/ 	.short	0x0000


	//----- nvinfo : EIATTR_MAXREG_COUNT
	.align		4
        /*003c*/ 	.byte	0x03, 0x1b
        /*003e*/ 	.short	0x00ff


	//----- nvinfo : EIATTR_NUM_BARRIERS
	.align		4
        /*0040*/ 	.byte	0x02, 0x4c
        /*0042*/ 	.byte	0x01
	.zero		1


	//----- nvinfo : EIATTR_MERCURY_ISA_VERSION
	.align		4
        /*0044*/ 	.byte	0x03, 0x5f
        /*0046*/ 	.short	0x0101


	//----- nvinfo : EIATTR_VRC_CTA_INIT_COUNT
	.align		4
        /*0048*/ 	.byte	0x02, 0x4a
	.zero		1
	.zero		1


	//----- nvinfo : EIATTR_EXIT_INSTR_OFFSETS
	.align		4
        /*004c*/ 	.byte	0x04, 0x1c
        /*004e*/ 	.short	(.L_21 - .L_20)


	//   ....[0]....
.L_20:
        /*0050*/ 	.word	0x00000630


	//   ....[1]....
        /*0054*/ 	.word	0x00000680


	//----- nvinfo : EIATTR_CBANK_PARAM_SIZE
	.align		4
.L_21:
        /*0058*/ 	.byte	0x03, 0x19
        /*005a*/ 	.short	0x0014


	//----- nvinfo : EIATTR_PARAM_CBANK
	.align		4
        /*005c*/ 	.byte	0x04, 0x0a
        /*005e*/ 	.short	(.L_23 - .L_22)
	.align		4
.L_22:
        /*0060*/ 	.word	index@(.nv.constant0._Z3MinPiS_i)
        /*0064*/ 	.short	0x0380
        /*0066*/ 	.short	0x0014


	//----- nvinfo : EIATTR_SW_WAR
	.align		4
.L_23:
        /*0068*/ 	.byte	0x04, 0x36
        /*006a*/ 	.short	(.L_25 - .L_24)
.L_24:
        /*006c*/ 	.word	0x00000008
.L_25:


//--------------------- .nv.info._Z3MaxPiS_i      --------------------------
	.section	.nv.info._Z3MaxPiS_i,"",@"SHT_CUDA_INFO"
	.sectionflags	@""
	.align	4


	//----- nvinfo : EIATTR_CUDA_API_VERSION
	.align		4
        /*0000*/ 	.byte	0x04, 0x37
        /*0002*/ 	.short	(.L_27 - .L_26)
.L_26:
        /*0004*/ 	.word	0x00000082


	//----- nvinfo : EIATTR_KPARAM_INFO
	.align		4
.L_27:
        /*0008*/ 	.byte	0x04, 0x17
        /*000a*/ 	.short	(.L_29 - .L_28)
.L_28:
        /*000c*/ 	.word	0x00000000
        /*0010*/ 	.short	0x0002
        /*0012*/ 	.short	0x0010
        /*0014*/ 	.byte	0x00, 0xf0, 0x11, 0x00


	//----- nvinfo : EIATTR_KPARAM_INFO
	.align		4
.L_29:
        /*0018*/ 	.byte	0x04, 0x17
        /*001a*/ 	.short	(.L_31 - .L_30)
.L_30:
        /*001c*/ 	.word	0x00000000
        /*0020*/ 	.short	0x0001
        /*0022*/ 	.short	0x0008
        /*0024*/ 	.byte	0x00, 0xf5, 0x21, 0x00


	//----- nvinfo : EIATTR_KPARAM_INFO
	.align		4
.L_31:
        /*0028*/ 	.byte	0x04, 0x17
        /*002a*/ 	.short	(.L_33 - .L_32)
.L_32:
        /*002c*/ 	.word	0x00000000
        /*0030*/ 	.short	0x0000
        /*0032*/ 	.short	0x0000
        /*0034*/ 	.byte	0x00, 0xf5, 0x21, 0x00


	//----- nvinfo : EIATTR_SPARSE_MMA_MASK
	.align		4
.L_33:
        /*0038*/ 	.byte	0x03, 0x50
        /*003a*/ 	.short	0x0000


	//----- nvinfo : EIATTR_MAXREG_COUNT
	.align		4
        /*003c*/ 	.byte	0x03, 0x1b
        /*003e*/ 	.short	0x00ff


	//----- nvinfo : EIATTR_NUM_BARRIERS
	.align		4
        /*0040*/ 	.byte	0x02, 0x4c
        /*0042*/ 	.byte	0x01
	.zero		1


	//----- nvinfo : EIATTR_MERCURY_ISA_VERSION
	.align		4
        /*0044*/ 	.byte	0x03, 0x5f
        /*0046*/ 	.short	0x0101


	//----- nvinfo : EIATTR_VRC_CTA_INIT_COUNT
	.align		4
        /*0048*/ 	.byte	0x02, 0x4a
	.zero		1
	.zero		1


	//----- nvinfo : EIATTR_EXIT_INSTR_OFFSETS
	.align		4
        /*004c*/ 	.byte	0x04, 0x1c
        /*004e*/ 	.short	(.L_35 - .L_34)


	//   ....[0]....
.L_34:
        /*0050*/ 	.word	0x00000630


	//   ....[1]....
        /*0054*/ 	.word	0x00000680


	//----- nvinfo : EIATTR_CBANK_PARAM_SIZE
	.align		4
.L_35:
        /*0058*/ 	.byte	0x03, 0x19
        /*005a*/ 	.short	0x0014


	//----- nvinfo : EIATTR_PARAM_CBANK
	.align		4
        /*005c*/ 	.byte	0x04, 0x0a
        /*005e*/ 	.short	(.L_37 - .L_36)
	.align		4
.L_36:
        /*0060*/ 	.word	index@(.nv.constant0._Z3MaxPiS_i)
        /*0064*/ 	.short	0x0380
        /*0066*/ 	.short	0x0014


	//----- nvinfo : EIATTR_SW_WAR
	.align		4
.L_37:
        /*0068*/ 	.byte	0x04, 0x36
        /*006a*/ 	.short	(.L_39 - .L_38)
.L_38:
        /*006c*/ 	.word	0x00000008
.L_39:


//--------------------- .nv.callgraph             --------------------------
	.section	.nv.callgraph,"",@"SHT_CUDA_CALLGRAPH"
	.align	4
	.sectionentsize	8
	.align		4
        /*0000*/ 	.word	0x00000000
	.align		4
        /*0004*/ 	.word	0xffffffff
	.align		4
        /*0008*/ 	.word	0x00000000
	.align		4
        /*000c*/ 	.word	0xfffffffe
	.align		4
        /*0010*/ 	.word	0x00000000
	.align		4
        /*0014*/ 	.word	0xfffffffd
	.align		4
        /*0018*/ 	.word	0x00000000
	.align		4
        /*001c*/ 	.word	0xfffffffc


//--------------------- .text._Z3MinPiS_i         --------------------------
	.section	.text._Z3MinPiS_i,"ax",@progbits
	.align	128
        .global         _Z3MinPiS_i
        .type           _Z3MinPiS_i,@function
        .size           _Z3MinPiS_i,(.L_x_2 - _Z3MinPiS_i)
        .other          _Z3MinPiS_i,@"STO_CUDA_ENTRY STV_DEFAULT"
_Z3MinPiS_i:
.text._Z3MinPiS_i:
[----:B------:R-:W-:Y:S01]  /*0000*/  LDC R1, c[0x0][0x37c] ;  /* 0x0000df00ff017b82 */ /* 0x000fe20000000800 */
[----:B------:R-:W0:Y:S01]  /*0010*/  S2R R0, SR_CTAID.X ;  /* 0x0000000000007919 */ /* 0x000e220000002500 */
[----:B------:R-:W0:Y:S01]  /*0020*/  LDCU UR4, c[0x0][0x360] ;  /* 0x00006c00ff0477ac */ /* 0x000e220008000800 */
[----:B------:R-:W0:Y:S01]  /*0030*/  S2R R3, SR_TID.X ;  /* 0x0000000000037919 */ /* 0x000e220000002100 */
[----:B------:R-:W1:Y:S01]  /*0040*/  LDCU UR8, c[0x0][0x390] ;  /* 0x00007200ff0877ac */ /* 0x000e620008000800 */
[----:B------:R-:W2:Y:S01]  /*0050*/  LDCU.64 UR6, c[0x0][0x358] ;  /* 0x00006b00ff0677ac */ /* 0x000ea20008000a00 */
[----:B0-----:R-:W-:-:S05]  /*0060*/  IMAD R2, R0, UR4, R3 ;  /* 0x0000000400027c24 */ /* 0x001fca000f8e0203 */
[----:B-1----:R-:W-:-:S13]  /*0070*/  ISETP.GE.AND P1, PT, R2, UR8, PT ;  /* 0x0000000802007c0c */ /* 0x002fda000bf26270 */
[----:B------:R-:W0:Y:S02]  /*0080*/  @!P1 LDC.64 R6, c[0x0][0x388] ;  /* 0x0000e200ff069b82 */ /* 0x000e240000000a00 */
[----:B0-----:R-:W-:-:S06]  /*0090*/  @!P1 IMAD.WIDE R6, R2, 0x4, R6 ;  /* 0x0000000402069825 */ /* 0x001fcc00078e0206 */
[----:B--2---:R-:W2:Y:S01]  /*00a0*/  @!P1 LDG.E R7, desc[UR6][R6.64] ;  /* 0x0000000606079981 */ /* 0x004ea2000c1e1900 */
[----:B------:R-:W0:Y:S01]  /*00b0*/  S2UR UR5, SR_CgaCtaId ;  /* 0x00000000000579c3 */ /* 0x000e220000008800 */
[----:B------:R-:W-:Y:S01]  /*00c0*/  UMOV UR4, 0x400 ;  /* 0x0000040000047882 */ /* 0x000fe20000000000 */
[C-C-:B------:R-:W-:Y:S02]  /*00d0*/  VIADDMNMX R4, R2.reuse, 0x200, R2.reuse, !PT ;  /* 0x0000020002047846 */ /* 0x140fe40007800102 */
[----:B------:R-:W-:Y:S02]  /*00e0*/  VIADDMNMX R8, R2, 0x100, R2, !PT ;  /* 0x0000010002087846 */ /* 0x000fe40007800102 */
[----:B------:R-:W-:-:S04]  /*00f0*/  ISETP.GE.AND P0, PT, R4, UR8, PT ;  /* 0x0000000804007c0c */ /* 0x000fc8000bf06270 */
[----:B------:R-:W-:Y:S01]  /*0100*/  ISETP.GT.U32.OR P0, PT, R3, 0x1ff, P0 ;  /* 0x000001ff0300780c */ /* 0x000fe20000704470 */
[----:B0-----:R-:W-:-:S06]  /*0110*/  ULEA UR4, UR5, UR4, 0x18 ;  /* 0x0000000405047291 */ /* 0x001fcc000f8ec0ff */
[----:B------:R-:W-:-:S05]  /*0120*/  LEA R4, R3, UR4, 0x2 ;  /* 0x0000000403047c11 */ /* 0x000fca000f8e10ff */
[----:B--2---:R-:W-:Y:S01]  /*0130*/  @!P1 STS [R4], R7 ;  /* 0x0000000704009388 */ /* 0x004fe20000000800 */
[----:B------:R-:W-:Y:S08]  /*0140*/  BAR.SYNC.DEFER_BLOCKING 0x0 ;  /* 0x0000000000007b1d */ /* 0x000ff00000010000 */
[----:B------:R-:W-:Y:S01]  /*0150*/  BAR.SYNC.DEFER_BLOCKING 0x0 ;  /* 0x0000000000007b1d */ /* 0x000fe20000010000 */
[----:B------:R-:W-:-:S04]  /*0160*/  ISETP.GT.U32.AND P1, PT, R3, 0xff, PT ;  /* 0x000000ff0300780c */ /* 0x000fc80003f24070 */
[----:B------:R-:W-:Y:S02]  /*0170*/  ISETP.GE.OR P1, PT, R8, UR8, P1 ;  /* 0x0000000808007c0c */ /* 0x000fe40008f26670 */
[----:B------:R-:W-:Y:S01]  /*0180*/  VIADDMNMX R8, R2, 0x80, R2, !PT ;  /* 0x0000008002087846 */ /* 0x000fe20007800102 */
[----:B------:R-:W-:Y:S04]  /*0190*/  @!P0 LDS R5, [R4] ;  /* 0x0000000004058984 */ /* 0x000fe80000000800 */
[----:B------:R-:W0:Y:S02]  /*01a0*/  @!P0 LDS R6, [R4+0x800] ;  /* 0x0008000004068984 */ /* 0x000e240000000800 */
[----:B0-----:R-:W-:-:S05]  /*01b0*/  @!P0 VIMNMX R5, PT, PT, R5, R6, PT ;  /* 0x0000000605058248 */ /* 0x001fca0003fe0100 */
[----:B------:R-:W-:Y:S01]  /*01c0*/  @!P0 STS [R4], R5 ;  /* 0x0000000504008388 */ /* 0x000fe20000000800 */
        /* <DEDUP_REMOVED lines=43> */
[C-C-:B------:R-:W-:Y:S02]  /*0480*/  VIADDMNMX R8, R2.reuse, 0x2, R2.reuse, !PT ;  /* 0x0000000202087846 */ /* 0x140fe40007800102 */
[----:B------:R-:W-:Y:S01]  /*0490*/  VIADDMNMX R2, R2, 0x1, R2, !PT ;  /* 0x0000000102027846 */ /* 0x000fe20007800102 */
[----:B------:R-:W-:Y:S04]  /*04a0*/  @!P0 LDS R6, [R4] ;  /* 0x0000000004068984 */ /* 0x000fe80000000800 */
[----:B------:R-:W0:Y:S02]  /*04b0*/  @!P0 LDS R5, [R4+0x20] ;  /* 0x0000200004058984 */ /* 0x000e240000000800 */
[----:B0-----:R-:W-:-:S05]  /*04c0*/  @!P0 VIMNMX R5, PT, PT, R6, R5, PT ;  /* 0x0000000506058248 */ /* 0x001fca0003fe0100 */
[----:B------:R-:W-:Y:S01]  /*04d0*/  @!P0 STS [R4], R5 ;  /* 0x0000000504008388 */ /* 0x000fe20000000800 */
[----:B------:R-:W-:Y:S01]  /*04e0*/  BAR.SYNC.DEFER_BLOCKING 0x0 ;  /* 0x0000000000007b1d */ /* 0x000fe20000010000 */
[----:B------:R-:W-:-:S04]  /*04f0*/  ISETP.GT.U32.AND P0, PT, R3, 0x1, PT ;  /* 0x000000010300780c */ /* 0x000fc80003f04070 */
[----:B------:R-:W-:Y:S01]  /*0500*/  ISETP.GE.OR P0, PT, R8, UR8, P0 ;  /* 0x0000000808007c0c */ /* 0x000fe20008706670 */
[----:B------:R-:W-:Y:S04]  /*0510*/  @!P1 LDS R6, [R4] ;  /* 0x0000000004069984 */ /* 0x000fe80000000800 */
[----:B------:R-:W0:Y:S02]  /*0520*/  @!P1 LDS R7, [R4+0x10] ;  /* 0x0000100004079984 */ /* 0x000e240000000800 */
[----:B0-----:R-:W-:-:S05]  /*0530*/  @!P1 VIMNMX R7, PT, PT, R6, R7, PT ;  /* 0x0000000706079248 */ /* 0x001fca0003fe0100 */
[----:B------:R-:W-:Y:S01]  /*0540*/  @!P1 STS [R4], R7 ;  /* 0x0000000704009388 */ /* 0x000fe20000000800 */
[----:B------:R-:W-:Y:S01]  /*0550*/  BAR.SYNC.DEFER_BLOCKING 0x0 ;  /* 0x0000000000007b1d */ /* 0x000fe20000010000 */
[----:B------:R-:W-:-:S04]  /*0560*/  ISETP.GE.AND P1, PT, R2, UR8, PT ;  /* 0x0000000802007c0c */ /* 0x000fc8000bf26270 */
[----:B------:R-:W-:Y:S01]  /*0570*/  ISETP.NE.OR P1, PT, R3, RZ, P1 ;  /* 0x000000ff0300720c */ /* 0x000fe20000f25670 */
[----:B------:R-:W-:Y:S04]  /*0580*/  @!P0 LDS R6, [R4] ;  /* 0x0000000004068984 */ /* 0x000fe80000000800 */
[----:B------:R-:W0:Y:S02]  /*0590*/  @!P0 LDS R5, [R4+0x8] ;  /* 0x0000080004058984 */ /* 0x000e240000000800 */
[----:B0-----:R-:W-:-:S05]  /*05a0*/  @!P0 VIMNMX R5, PT, PT, R6, R5, PT ;  /* 0x0000000506058248 */ /* 0x001fca0003fe0100 */
[----:B------:R-:W-:Y:S01]  /*05b0*/  @!P0 STS [R4], R5 ;  /* 0x0000000504008388 */ /* 0x000fe20000000800 */
[----:B------:R-:W-:Y:S01]  /*05c0*/  BAR.SYNC.DEFER_BLOCKING 0x0 ;  /* 0x0000000000007b1d */ /* 0x000fe20000010000 */
[----:B------:R-:W-:-:S05]  /*05d0*/  ISETP.NE.AND P0, PT, R3, RZ, PT ;  /* 0x000000ff0300720c */ /* 0x000fca0003f05270 */
[----:B------:R-:W-:Y:S04]  /*05e0*/  @!P1 LDS R2, [R4] ;  /* 0x0000000004029984 */ /* 0x000fe80000000800 */
[----:B------:R-:W0:Y:S02]  /*05f0*/  @!P1 LDS R7, [UR4+0x4] ;  /* 0x00000404ff079984 */ /* 0x000e240008000800 */
[----:B0-----:R-:W-:-:S05]  /*0600*/  @!P1 VIMNMX R7, PT, PT, R2, R7, PT ;  /* 0x0000000702079248 */ /* 0x001fca0003fe0100 */
[----:B------:R0:W-:Y:S01]  /*0610*/  @!P1 STS [R4], R7 ;  /* 0x0000000704009388 */ /* 0x0001e20000000800 */
[----:B------:R-:W-:Y:S06]  /*0620*/  BAR.SYNC.DEFER_BLOCKING 0x0 ;  /* 0x0000000000007b1d */ /* 0x000fec0000010000 */
[----:B------:R-:W-:Y:S05]  /*0630*/  @P0 EXIT ;  /* 0x000000000000094d */ /* 0x000fea0003800000 */
[----:B------:R-:W1:Y:S01]  /*0640*/  LDS R5, [UR4] ;  /* 0x00000004ff057984 */ /* 0x000e620008000800 */
[----:B------:R-:W2:Y:S02]  /*0650*/  LDC.64 R2, c[0x0][0x380] ;  /* 0x0000e000ff027b82 */ /* 0x000ea40000000a00 */
[----:B--2---:R-:W-:-:S05]  /*0660*/  IMAD.WIDE.U32 R2, R0, 0x4, R2 ;  /* 0x0000000400027825 */ /* 0x004fca00078e0002 */
[----:B-1----:R-:W-:Y:S01]  /*0670*/  STG.E desc[UR6][R2.64], R5 ;  /* 0x0000000502007986 */ /* 0x002fe2000c101906 */
[----:B------:R-:W-:Y:S05]  /*0680*/  EXIT ;  /* 0x000000000000794d */ /* 0x000fea0003800000 */
.L_x_0:
[----:B------:R-:W-:-:S00]  /*0690*/  BRA `(.L_x_0) ;  /* 0xfffffffc00fc7947 */ /* 0x000fc0000383ffff */
[----:B------:R-:W-:-:S00]  /*06a0*/  NOP ;  /* 0x0000000000007918 */ /* 0x000fc00000000000 */
        /* <DEDUP_REMOVED lines=13> */
.L_x_2:


//--------------------- .text._Z3MaxPiS_i         --------------------------
	.section	.text._Z3MaxPiS_i,"ax",@progbits
	.align	128
        .global         _Z3MaxPiS_i
        .type           _Z3MaxPiS_i,@function
        .size           _Z3MaxPiS_i,(.L_x_3 - _Z3MaxPiS_i)
        .other          _Z3MaxPiS_i,@"STO_CUDA_ENTRY STV_DEFAULT"
_Z3MaxPiS_i:
.text._Z3MaxPiS_i:
        /* <DEDUP_REMOVED lines=27> */
[----:B0-----:R-:W-:-:S05]  /*01b0*/  @!P0 VIMNMX R5, PT, PT, R5, R6, !PT ;  /* 0x0000000605058248 */ /* 0x001fca0007fe0100 */
[----:B------:R-:W-:Y:S01]  /*01c0*/  @!P0 STS [R4], R5 ;  /* 0x0000000504008388 */ /* 0x000fe20000000800 */
        /* <DEDUP_REMOVED lines=47> */
[----:B0-----:R-:W-:-:S05]  /*04c0*/  @!P0 VIMNMX R5, PT, PT, R6, R5, !PT ;  /* 0x0000000506058248 */ /* 0x001fca0007fe0100 */
[----:B------:R-:W-:Y:S01]  /*04d0*/  @!P0 STS [R4], R5 ;  /* 0x0000000504008388 */ /* 0x000fe20000000800 */
[----:B------:R-:W-:Y:S01]  /*04e0*/  BAR.SYNC.DEFER_BLOCKING 0x0 ;  /* 0x0000000000007b1d */ /* 0x000fe20000010000 */
[----:B------:R-:W-:-:S04]  /*04f0*/  ISETP.GT.U32.AND P0, PT, R3, 0x1, PT ;  /* 0x000000010300780c */ /* 0x000fc80003f04070 */
[----:B------:R-:W-:Y:S01]  /*0500*/  ISETP.GE.OR P0, PT, R8, UR8, P0 ;  /* 0x0000000808007c0c */ /* 0x000fe20008706670 */
[----:B------:R-:W-:Y:S04]  /*0510*/  @!P1 LDS R6, [R4] ;  /* 0x0000000004069984 */ /* 0x000fe80000000800 */
[----:B------:R-:W0:Y:S02]  /*0520*/  @!P1 LDS R7, [R4+0x10] ;  /* 0x0000100004079984 */ /* 0x000e240000000800 */
[----:B0-----:R-:W-:-:S05]  /*0530*/  @!P1 VIMNMX R7, PT, PT, R6, R7, !PT ;  /* 0x0000000706079248 */ /* 0x001fca0007fe0100 */
[----:B------:R-:W-:Y:S01]  /*0540*/  @!P1 STS [R4], R7 ;  /* 0x0000000704009388 */ /* 0x000fe20000000800 */
[----:B------:R-:W-:Y:S01]  /*0550*/  BAR.SYNC.DEFER_BLOCKING 0x0 ;  /* 0x0000000000007b1d */ /* 0x000fe20000010000 */
[----:B------:R-:W-:-:S04]  /*0560*/  ISETP.GE.AND P1, PT, R2, UR8, PT ;  /* 0x0000000802007c0c */ /* 0x000fc8000bf26270 */
[----:B------:R-:W-:Y:S01]  /*0570*/  ISETP.NE.OR P1, PT, R3, RZ, P1 ;  /* 0x000000ff0300720c */ /* 0x000fe20000f25670 */
[----:B------:R-:W-:Y:S04]  /*0580*/  @!P0 LDS R6, [R4] ;  /* 0x0000000004068984 */ /* 0x000fe80000000800 */
[----:B------:R-:W0:Y:S02]  /*0590*/  @!P0 LDS R5, [R4+0x8] ;  /* 0x0000080004058984 */ /* 0x000e240000000800 */
[----:B0-----:R-:W-:-:S05]  /*05a0*/  @!P0 VIMNMX R5, PT, PT, R6, R5, !PT ;  /* 0x0000000506058248 */ /* 0x001fca0007fe0100 */
[----:B------:R-:W-:Y:S01]  /*05b0*/  @!P0 STS [R4], R5 ;  /* 0x0000000504008388 */ /* 0x000fe20000000800 */
[----:B------:R-:W-:Y:S01]  /*05c0*/  BAR.SYNC.DEFER_BLOCKING 0x0 ;  /* 0x0000000000007b1d */ /* 0x000fe20000010000 */
[----:B------:R-:W-:-:S05]  /*05d0*/  ISETP.NE.AND P0, PT, R3, RZ, PT ;  /* 0x000000ff0300720c */ /* 0x000fca0003f05270 */
[----:B------:R-:W-:Y:S04]  /*05e0*/  @!P1 LDS R2, [R4] ;  /* 0x0000000004029984 */ /* 0x000fe80000000800 */
[----:B------:R-:W0:Y:S02]  /*05f0*/  @!P1 LDS R7, [UR4+0x4] ;  /* 0x00000404ff079984 */ /* 0x000e240008000800 */
[----:B0-----:R-:W-:-:S05]  /*0600*/  @!P1 VIMNMX R7, PT, PT, R2, R7, !PT ;  /* 0x0000000702079248 */ /* 0x001fca0007fe0100 */
        /* <DEDUP_REMOVED lines=8> */
.L_x_1:
        /* <DEDUP_REMOVED lines=15> */
.L_x_3:


//--------------------- .nv.shared._Z3MinPiS_i    --------------------------
	.section	.nv.shared._Z3MinPiS_i,"aw",@nobits
	.sectionflags	@""
	.align	4
.nv.shared._Z3MinPiS_i:
	.zero		5120


//--------------------- .nv.shared.reserved.0     --------------------------
	.section	.nv.shared.reserved.0,"aw",@nobits
	.weak		__nv_reservedSMEM_offset_0_alias
	.size		__nv_reservedSMEM_offset_0_alias, 0, 64
	.other		__nv_reservedSMEM_offset_0_alias,@"STO_CUDA_RESERVED_SHARED STV_DEFAULT"
__nv_reservedSMEM_offset_0_alias:
	.zero		0
	.zero		64


//--------------------- .nv.shared._Z3MaxPiS_i    --------------------------
	.section	.nv.shared._Z3MaxPiS_i,"aw",@nobits
	.sectionflags	@""
	.align	4
.nv.shared._Z3MaxPiS_i:
	.zero		5120


//--------------------- .nv.constant0._Z3MinPiS_i --------------------------
	.section	.nv.constant0._Z3MinPiS_i,"a",@progbits
	.sectionflags	@""
	.align	4
.nv.constant0._Z3MinPiS_i:
	.zero		916


//--------------------- .nv.constant0._Z3MaxPiS_i --------------------------
	.section	.nv.constant0._Z3MaxPiS_i,"a",@progbits
	.sectionflags	@""
	.align	4
.nv.constant0._Z3MaxPiS_i:
	.zero		916


//--------------------- SYMBOLS --------------------------

	.type		.nv.reservedSmem.offset0,@object
	.size		.nv.reservedSmem.offset0,0x4
	.type		.nv.reservedSmem.cap,@object
	.size		.nv.reservedSmem.cap,0x4
